//
// Generated by NVIDIA NVVM Compiler
//
// Compiler Build ID: CL-36424714
// Cuda compilation tools, release 13.0, V13.0.88
// Based on NVVM 20.0.0
//

.version 9.0
.target sm_100
.address_size 64

	// .globl	_Z13__comp_updatePfS_Piii

.visible .entry _Z13__comp_updatePfS_Piii(
	.param .u64 .ptr .align 1 _Z13__comp_updatePfS_Piii_param_0,
	.param .u64 .ptr .align 1 _Z13__comp_updatePfS_Piii_param_1,
	.param .u64 .ptr .align 1 _Z13__comp_updatePfS_Piii_param_2,
	.param .u32 _Z13__comp_updatePfS_Piii_param_3,
	.param .u32 _Z13__comp_updatePfS_Piii_param_4
)
{
	.reg .pred 	%p<3>;
	.reg .b32 	%r<9>;
	.reg .b32 	%f<6>;
	.reg .b64 	%rd<10>;

	ld.param.u64 	%rd3, [_Z13__comp_updatePfS_Piii_param_0];
	ld.param.u64 	%rd4, [_Z13__comp_updatePfS_Piii_param_1];
	ld.param.u64 	%rd5, [_Z13__comp_updatePfS_Piii_param_2];
	ld.param.u32 	%r2, [_Z13__comp_updatePfS_Piii_param_3];
	ld.param.u32 	%r3, [_Z13__comp_updatePfS_Piii_param_4];
	mov.u32 	%r4, %ctaid.x;
	mov.u32 	%r5, %ntid.x;
	mov.u32 	%r6, %tid.x;
	mad.lo.s32 	%r1, %r4, %r5, %r6;
	mul.lo.s32 	%r7, %r3, %r2;
	setp.ge.s32 	%p1, %r1, %r7;
	@%p1 bra 	$L__BB0_4;
	cvta.to.global.u64 	%rd6, %rd3;
	cvta.to.global.u64 	%rd7, %rd4;
	mul.wide.s32 	%rd8, %r1, 4;
	add.s64 	%rd1, %rd6, %rd8;
	ld.global.f32 	%f4, [%rd1];
	add.s64 	%rd2, %rd7, %rd8;
	ld.global.f32 	%f5, [%rd2];
	setp.eq.f32 	%p2, %f4, %f5;
	@%p2 bra 	$L__BB0_3;
	cvta.to.global.u64 	%rd9, %rd5;
	mov.b32 	%r8, 1;
	st.global.u32 	[%rd9], %r8;
	ld.global.f32 	%f5, [%rd2];
$L__BB0_3:
	st.global.f32 	[%rd1], %f5;
$L__BB0_4:
	ret;

}


// ===== COMPILED SASS (sm_100) =====

	.target	sm_100

	.elftype	@"ET_EXEC"


//--------------------- .note.nv.tkinfo           --------------------------
	.section	.note.nv.tkinfo,"",@"SHT_NOTE"
	.sectionflags	@"SHF_NOTE_NV_TKINFO"
	.tkinfo
        /*0018*/ 	.word	0x00000002
        /*0030*/ 	.string	""
        /*0030*/ 	.string	"ptxas"
        /*0030*/ 	.string	"Cuda compilation tools, release 13.0, V13.0.88"
        /*0030*/ 	.string	"Build cuda_13.0.r13.0/compiler.36424714_0"
        /*0030*/ 	.string	"-arch sm_100 -m 64 "



//--------------------- .note.nv.cuinfo           --------------------------
	.section	.note.nv.cuinfo,"",@"SHT_NOTE"
	.sectionflags	@"SHF_NOTE_NV_CUINFO"
        /*0018*/ 	.short	0x0002
        /*001a*/ 	.short	0x0064
        /*001c*/ 	.short	0x0082
	.zero		2


//--------------------- .nv.info                  --------------------------
	.section	.nv.info,"",@"SHT_CUDA_INFO"
	.align	4


	//----- nvinfo : EIATTR_REGCOUNT
	.align		4
        /*0000*/ 	.byte	0x04, 0x2f
        /*0002*/ 	.short	(.L_1 - .L_0)
	.align		4
.L_0:
        /*0004*/ 	.word	index@(_Z13__comp_updatePfS_Piii)
        /*0008*/ 	.word	0x0000000e


	//----- nvinfo : EIATTR_FRAME_SIZE
	.align		4
.L_1:
        /*000c*/ 	.byte	0x04, 0x11
        /*000e*/ 	.short	(.L_3 - .L_2)
	.align		4
.L_2:
        /*0010*/ 	.word	index@(_Z13__comp_updatePfS_Piii)
        /*0014*/ 	.word	0x00000000


	//----- nvinfo : EIATTR_MIN_STACK_SIZE
	.align		4
.L_3:
        /*0018*/ 	.byte	0x04, 0x12
        /*001a*/ 	.short	(.L_5 - .L_4)
	.align		4
.L_4:
        /*001c*/ 	.word	index@(_Z13__comp_updatePfS_Piii)
        /*0020*/ 	.word	0x00000000
.L_5:


//--------------------- .nv.compat                --------------------------
	.section	.nv.compat,"",@"SHT_CUDA_COMPAT_INFO"
	.align	4
        /*0000*/ 	.byte	0x02, 0x09, 0x00, 0x00, 0x02, 0x02, 0x01, 0x00, 0x02, 0x05, 0x05, 0x00, 0x03, 0x07, 0x01, 0x01
        /*0010*/ 	.byte	0x02, 0x03, 0x00, 0x00, 0x02, 0x06, 0x01, 0x00, 0x04, 0x0b, 0x08, 0x00, 0x09, 0x00, 0x00, 0x00
        /*0020*/ 	.byte	0x00, 0x00, 0x00, 0x00


//--------------------- .nv.info._Z13__comp_updatePfS_Piii --------------------------
	.section	.nv.info._Z13__comp_updatePfS_Piii,"",@"SHT_CUDA_INFO"
	.sectionflags	@""
	.align	4


	//----- nvinfo : EIATTR_CUDA_API_VERSION
	.align		4
        /*0000*/ 	.byte	0x04, 0x37
        /*0002*/ 	.short	(.L_7 - .L_6)
.L_6:
        /*0004*/ 	.word	0x00000082


	//----- nvinfo : EIATTR_KPARAM_INFO
	.align		4
.L_7:
        /*0008*/ 	.byte	0x04, 0x17
        /*000a*/ 	.short	(.L_9 - .L_8)
.L_8:
        /*000c*/ 	.word	0x00000000
        /*0010*/ 	.short	0x0004
        /*0012*/ 	.short	0x001c
        /*0014*/ 	.byte	0x00, 0xf0, 0x11, 0x00


	//----- nvinfo : EIATTR_KPARAM_INFO
	.align		4
.L_9:
        /*0018*/ 	.byte	0x04, 0x17
        /*001a*/ 	.short	(.L_11 - .L_10)
.L_10:
        /*001c*/ 	.word	0x00000000
        /*0020*/ 	.short	0x0003
        /*0022*/ 	.short	0x0018
        /*0024*/ 	.byte	0x00, 0xf0, 0x11, 0x00


	//----- nvinfo : EIATTR_KPARAM_INFO
	.align		4
.L_11:
        /*0028*/ 	.byte	0x04, 0x17
        /*002a*/ 	.short	(.L_13 - .L_12)
.L_12:
        /*002c*/ 	.word	0x00000000
        /*0030*/ 	.short	0x0002
        /*0032*/ 	.short	0x0010
        /*0034*/ 	.byte	0x00, 0xf5, 0x21, 0x00


	//----- nvinfo : EIATTR_KPARAM_INFO
	.align		4
.L_13:
        /*0038*/ 	.byte	0x04, 0x17
        /*003a*/ 	.short	(.L_15 - .L_14)
.L_14:
        /*003c*/ 	.word	0x00000000
        /*0040*/ 	.short	0x0001
        /*0042*/ 	.short	0x0008
        /*0044*/ 	.byte	0x00, 0xf5, 0x21, 0x00


	//----- nvinfo : EIATTR_KPARAM_INFO
	.align		4
.L_15:
        /*0048*/ 	.byte	0x04, 0x17
        /*004a*/ 	.short	(.L_17 - .L_16)
.L_16:
        /*004c*/ 	.word	0x00000000
        /*0050*/ 	.short	0x0000
        /*0052*/ 	.short	0x0000
        /*0054*/ 	.byte	0x00, 0xf5, 0x21, 0x00


	//----- nvinfo : EIATTR_SPARSE_MMA_MASK
	.align		4
.L_17:
        /*0058*/ 	.byte	0x03, 0x50
        /*005a*/ 	.short	0x0000


	//----- nvinfo : EIATTR_MAXREG_COUNT
	.align		4
        /*005c*/ 	.byte	0x03, 0x1b
        /*005e*/ 	.short	0x00ff


	//----- nvinfo : EIATTR_MERCURY_ISA_VERSION
	.align		4
        /*0060*/ 	.byte	0x03, 0x5f
        /*0062*/ 	.short	0x0101


	//----- nvinfo : EIATTR_VRC_CTA_INIT_COUNT
	.align		4
        /*0064*/ 	.byte	0x02, 0x4a
	.zero		1
	.zero		1


	//----- nvinfo : EIATTR_EXIT_INSTR_OFFSETS
	.align		4
        /*0068*/ 	.byte	0x04, 0x1c
        /*006a*/ 	.short	(.L_19 - .L_18)


	//   ....[0]....
.L_18:
        /*006c*/ 	.word	0x00000080


	//   ....[1]....
        /*0070*/ 	.word	0x00000190


	//----- nvinfo : EIATTR_CRS_STACK_SIZE
	.align		4
.L_19:
        /*0074*/ 	.byte	0x04, 0x1e
        /*0076*/ 	.short	(.L_21 - .L_20)
.L_20:
        /*0078*/ 	.word	0x00000000


	//----- nvinfo : EIATTR_CBANK_PARAM_SIZE
	.align		4
.L_21:
        /*007c*/ 	.byte	0x03, 0x19
        /*007e*/ 	.short	0x0020


	//----- nvinfo : EIATTR_PARAM_CBANK
	.align		4
        /*0080*/ 	.byte	0x04, 0x0a
        /*0082*/ 	.short	(.L_23 - .L_22)
	.align		4
.L_22:
        /*0084*/ 	.word	index@(.nv.constant0._Z13__comp_updatePfS_Piii)
        /*0088*/ 	.short	0x0380
        /*008a*/ 	.short	0x0020


	//----- nvinfo : EIATTR_SW_WAR
	.align		4
.L_23:
        /*008c*/ 	.byte	0x04, 0x36
        /*008e*/ 	.short	(.L_25 - .L_24)
.L_24:
        /*0090*/ 	.word	0x00000008
.L_25:


//--------------------- .nv.callgraph             --------------------------
	.section	.nv.callgraph,"",@"SHT_CUDA_CALLGRAPH"
	.align	4
	.sectionentsize	8
	.align		4
        /*0000*/ 	.word	0x00000000
	.align		4
        /*0004*/ 	.word	0xffffffff
	.align		4
        /*0008*/ 	.word	0x00000000
	.align		4
        /*000c*/ 	.word	0xfffffffe
	.align		4
        /*0010*/ 	.word	0x00000000
	.align		4
        /*0014*/ 	.word	0xfffffffd
	.align		4
        /*0018*/ 	.word	0x00000000
	.align		4
        /*001c*/ 	.word	0xfffffffc


//--------------------- .text._Z13__comp_updatePfS_Piii --------------------------
	.section	.text._Z13__comp_updatePfS_Piii,"ax",@progbits
	.align	128
        .global         _Z13__comp_updatePfS_Piii
        .type           _Z13__comp_updatePfS_Piii,@function
        .size           _Z13__comp_updatePfS_Piii,(.L_x_3 - _Z13__comp_updatePfS_Piii)
        .other          _Z13__comp_updatePfS_Piii,@"STO_CUDA_ENTRY STV_DEFAULT"
_Z13__comp_updatePfS_Piii:
.text._Z13__comp_updatePfS_Piii:
[----:B------:R-:W-:Y:S01]  /*0000*/  LDC R1, c[0x0][0x37c] ;  /* 0x0000df00ff017b82 */ /* 0x000fe20000000800 */
[----:B------:R-:W0:Y:S07]  /*0010*/  S2R R0, SR_TID.X ;  /* 0x0000000000007919 */ /* 0x000e2e0000002100 */
[----:B------:R-:W0:Y:S01]  /*0020*/  S2UR UR6, SR_CTAID.X ;  /* 0x00000000000679c3 */ /* 0x000e220000002500 */
[----:B------:R-:W1:Y:S07]  /*0030*/  LDCU.64 UR4, c[0x0][0x398] ;  /* 0x00007300ff0477ac */ /* 0x000e6e0008000a00 */
[----:B------:R-:W0:Y:S01]  /*0040*/  LDC R7, c[0x0][0x360] ;  /* 0x0000d800ff077b82 */ /* 0x000e220000000800 */
[----:B-1----:R-:W-:Y:S01]  /*0050*/  UIMAD UR4, UR5, UR4, URZ ;  /* 0x00000004050472a4 */ /* 0x002fe2000f8e02ff */
[----:B0-----:R-:W-:-:S05]  /*0060*/  IMAD R7, R7, UR6, R0 ;  /* 0x0000000607077c24 */ /* 0x001fca000f8e0200 */
[----:B------:R-:W-:-:S13]  /*0070*/  ISETP.GE.AND P0, PT, R7, UR4, PT ;  /* 0x0000000407007c0c */ /* 0x000fda000bf06270 */
[----:B------:R-:W-:Y:S05]  /*0080*/  @P0 EXIT ;  /* 0x000000000000094d */ /* 0x000fea0003800000 */
[----:B------:R-:W0:Y:S01]  /*0090*/  LDC.64 R2, c[0x0][0x380] ;  /* 0x0000e000ff027b82 */ /* 0x000e220000000a00 */
[----:B------:R-:W1:Y:S07]  /*00a0*/  LDCU.64 UR4, c[0x0][0x358] ;  /* 0x00006b00ff0477ac */ /* 0x000e6e0008000a00 */
[----:B------:R-:W2:Y:S01]  /*00b0*/  LDC.64 R4, c[0x0][0x388] ;  /* 0x0000e200ff047b82 */ /* 0x000ea20000000a00 */
[----:B0-----:R-:W-:-:S05]  /*00c0*/  IMAD.WIDE R2, R7, 0x4, R2 ;  /* 0x0000000407027825 */ /* 0x001fca00078e0202 */
[----:B-1----:R-:W3:Y:S01]  /*00d0*/  LDG.E R0, desc[UR4][R2.64] ;  /* 0x0000000402007981 */ /* 0x002ee2000c1e1900 */
[----:B--2---:R-:W-:-:S05]  /*00e0*/  IMAD.WIDE R4, R7, 0x4, R4 ;  /* 0x0000000407047825 */ /* 0x004fca00078e0204 */
[----:B------:R-:W3:Y:S01]  /*00f0*/  LDG.E R9, desc[UR4][R4.64] ;  /* 0x0000000404097981 */ /* 0x000ee2000c1e1900 */
[----:B------:R-:W-:Y:S01]  /*0100*/  BSSY.RECONVERGENT B0, `(.L_x_0) ;  /* 0x0000007000007945 */ /* 0x000fe20003800200 */
[----:B---3--:R-:W-:-:S13]  /*0110*/  FSETP.NEU.AND P0, PT, R0, R9, PT ;  /* 0x000000090000720b */ /* 0x008fda0003f0d000 */
[----:B------:R-:W-:Y:S05]  /*0120*/  @!P0 BRA `(.L_x_1) ;  /* 0x0000000000108947 */ /* 0x000fea0003800000 */
[----:B------:R-:W0:Y:S01]  /*0130*/  LDC.64 R6, c[0x0][0x390] ;  /* 0x0000e400ff067b82 */ /* 0x000e220000000a00 */
[----:B------:R-:W-:-:S05]  /*0140*/  HFMA2 R11, -RZ, RZ, 0, 5.9604644775390625e-08 ;  /* 0x00000001ff0b7431 */ /* 0x000fca00000001ff */
[----:B0-----:R0:W-:Y:S04]  /*0150*/  STG.E desc[UR4][R6.64], R11 ;  /* 0x0000000b06007986 */ /* 0x0011e8000c101904 */
[----:B------:R0:W5:Y:S02]  /*0160*/  LDG.E R9, desc[UR4][R4.64] ;  /* 0x0000000404097981 */ /* 0x000164000c1e1900 */
.L_x_1:
[----:B------:R-:W-:Y:S05]  /*0170*/  BSYNC.RECONVERGENT B0 ;  /* 0x0000000000007941 */ /* 0x000fea0003800200 */
.L_x_0:
[----:B-----5:R-:W-:Y:S01]  /*0180*/  STG.E desc[UR4][R2.64], R9 ;  /* 0x0000000902007986 */ /* 0x020fe2000c101904 */
[----:B------:R-:W-:Y:S05]  /*0190*/  EXIT ;  /* 0x000000000000794d */ /* 0x000fea0003800000 */
.L_x_2:
[----:B------:R-:W-:-:S00]  /*01a0*/  BRA `(.L_x_2) ;  /* 0xfffffffc00fc7947 */ /* 0x000fc0000383ffff */
[----:B------:R-:W-:-:S00]  /*01b0*/  NOP ;  /* 0x0000000000007918 */ /* 0x000fc00000000000 */
        /* <DEDUP_REMOVED lines=12> */
.L_x_3:


//--------------------- .nv.shared.reserved.0     --------------------------
	.section	.nv.shared.reserved.0,"aw",@nobits
	.weak		__nv_reservedSMEM_offset_0_alias
	.size		__nv_reservedSMEM_offset_0_alias, 0, 64
	.other		__nv_reservedSMEM_offset_0_alias,@"STO_CUDA_RESERVED_SHARED STV_DEFAULT"
__nv_reservedSMEM_offset_0_alias:
	.zero		0
	.zero		64


//--------------------- .nv.constant0._Z13__comp_updatePfS_Piii --------------------------
	.section	.nv.constant0._Z13__comp_updatePfS_Piii,"a",@progbits
	.sectionflags	@""
	.align	4
.nv.constant0._Z13__comp_updatePfS_Piii:
	.zero		928


//--------------------- SYMBOLS --------------------------

	.type		.nv.reservedSmem.offset0,@object
	.size		.nv.reservedSmem.offset0,0x4
